//
// Generated by NVIDIA NVVM Compiler
//
// Compiler Build ID: CL-36424714
// Cuda compilation tools, release 13.0, V13.0.88
// Based on NVVM 20.0.0
//

.version 9.0
.target sm_100
.address_size 64

	// .globl	_Z10cuAddRNormPdiiS_
// _ZZ10cuAddRNormPdiiS_E10shared_vec has been demoted

.visible .entry _Z10cuAddRNormPdiiS_(
	.param .u64 .ptr .align 1 _Z10cuAddRNormPdiiS__param_0,
	.param .u32 _Z10cuAddRNormPdiiS__param_1,
	.param .u32 _Z10cuAddRNormPdiiS__param_2,
	.param .u64 .ptr .align 1 _Z10cuAddRNormPdiiS__param_3
)
{
	.reg .pred 	%p<4>;
	.reg .b32 	%r<17>;
	.reg .b64 	%rd<9>;
	.reg .b64 	%fd<5>;
	// demoted variable
	.shared .align 8 .b8 _ZZ10cuAddRNormPdiiS_E10shared_vec[256];
	ld.param.u64 	%rd1, [_Z10cuAddRNormPdiiS__param_0];
	ld.param.u32 	%r5, [_Z10cuAddRNormPdiiS__param_1];
	ld.param.u32 	%r4, [_Z10cuAddRNormPdiiS__param_2];
	ld.param.u64 	%rd2, [_Z10cuAddRNormPdiiS__param_3];
	mov.u32 	%r7, %ctaid.x;
	mov.u32 	%r8, %ntid.x;
	mov.u32 	%r1, %tid.x;
	mad.lo.s32 	%r2, %r7, %r8, %r1;
	mov.u32 	%r9, %ctaid.y;
	mov.u32 	%r10, %ntid.y;
	mov.u32 	%r11, %tid.y;
	mad.lo.s32 	%r12, %r9, %r10, %r11;
	setp.ge.u32 	%p1, %r2, %r4;
	setp.ge.u32 	%p2, %r12, %r5;
	or.pred  	%p3, %p1, %p2;
	@%p3 bra 	$L__BB0_2;
	cvta.to.global.u64 	%rd3, %rd2;
	cvta.to.global.u64 	%rd4, %rd1;
	mul.wide.u32 	%rd5, %r2, 8;
	add.s64 	%rd6, %rd3, %rd5;
	ld.global.f64 	%fd1, [%rd6];
	shl.b32 	%r13, %r1, 3;
	mov.u32 	%r14, _ZZ10cuAddRNormPdiiS_E10shared_vec;
	add.s32 	%r15, %r14, %r13;
	st.shared.f64 	[%r15], %fd1;
	bar.sync 	0;
	ld.shared.f64 	%fd2, [%r15];
	mad.lo.s32 	%r16, %r4, %r12, %r2;
	mul.wide.u32 	%rd7, %r16, 8;
	add.s64 	%rd8, %rd4, %rd7;
	ld.global.f64 	%fd3, [%rd8];
	add.f64 	%fd4, %fd2, %fd3;
	st.global.f64 	[%rd8], %fd4;
$L__BB0_2:
	ret;

}


// ===== COMPILED SASS (sm_100) =====

	.target	sm_100

	.elftype	@"ET_EXEC"


//--------------------- .note.nv.tkinfo           --------------------------
	.section	.note.nv.tkinfo,"",@"SHT_NOTE"
	.sectionflags	@"SHF_NOTE_NV_TKINFO"
	.tkinfo
        /*0018*/ 	.word	0x00000002
        /*0030*/ 	.string	""
        /*0030*/ 	.string	"ptxas"
        /*0030*/ 	.string	"Cuda compilation tools, release 13.0, V13.0.88"
        /*0030*/ 	.string	"Build cuda_13.0.r13.0/compiler.36424714_0"
        /*0030*/ 	.string	"-arch sm_100 -m 64 "



//--------------------- .note.nv.cuinfo           --------------------------
	.section	.note.nv.cuinfo,"",@"SHT_NOTE"
	.sectionflags	@"SHF_NOTE_NV_CUINFO"
        /*0018*/ 	.short	0x0002
        /*001a*/ 	.short	0x0064
        /*001c*/ 	.short	0x0082
	.zero		2


//--------------------- .nv.info                  --------------------------
	.section	.nv.info,"",@"SHT_CUDA_INFO"
	.align	4


	//----- nvinfo : EIATTR_REGCOUNT
	.align		4
        /*0000*/ 	.byte	0x04, 0x2f
        /*0002*/ 	.short	(.L_1 - .L_0)
	.align		4
.L_0:
        /*0004*/ 	.word	index@(_Z10cuAddRNormPdiiS_)
        /*0008*/ 	.word	0x0000000e


	//----- nvinfo : EIATTR_FRAME_SIZE
	.align		4
.L_1:
        /*000c*/ 	.byte	0x04, 0x11
        /*000e*/ 	.short	(.L_3 - .L_2)
	.align		4
.L_2:
        /*0010*/ 	.word	index@(_Z10cuAddRNormPdiiS_)
        /*0014*/ 	.word	0x00000000


	//----- nvinfo : EIATTR_MIN_STACK_SIZE
	.align		4
.L_3:
        /*0018*/ 	.byte	0x04, 0x12
        /*001a*/ 	.short	(.L_5 - .L_4)
	.align		4
.L_4:
        /*001c*/ 	.word	index@(_Z10cuAddRNormPdiiS_)
        /*0020*/ 	.word	0x00000000
.L_5:


//--------------------- .nv.compat                --------------------------
	.section	.nv.compat,"",@"SHT_CUDA_COMPAT_INFO"
	.align	4
        /*0000*/ 	.byte	0x02, 0x09, 0x00, 0x00, 0x02, 0x02, 0x01, 0x00, 0x02, 0x05, 0x05, 0x00, 0x03, 0x07, 0x01, 0x01
        /*0010*/ 	.byte	0x02, 0x03, 0x00, 0x00, 0x02, 0x06, 0x01, 0x00, 0x04, 0x0b, 0x08, 0x00, 0x01, 0x00, 0x00, 0x00
        /*0020*/ 	.byte	0x00, 0x00, 0x00, 0x00


//--------------------- .nv.info._Z10cuAddRNormPdiiS_ --------------------------
	.section	.nv.info._Z10cuAddRNormPdiiS_,"",@"SHT_CUDA_INFO"
	.sectionflags	@""
	.align	4


	//----- nvinfo : EIATTR_CUDA_API_VERSION
	.align		4
        /*0000*/ 	.byte	0x04, 0x37
        /*0002*/ 	.short	(.L_7 - .L_6)
.L_6:
        /*0004*/ 	.word	0x00000082


	//----- nvinfo : EIATTR_KPARAM_INFO
	.align		4
.L_7:
        /*0008*/ 	.byte	0x04, 0x17
        /*000a*/ 	.short	(.L_9 - .L_8)
.L_8:
        /*000c*/ 	.word	0x00000000
        /*0010*/ 	.short	0x0003
        /*0012*/ 	.short	0x0010
        /*0014*/ 	.byte	0x00, 0xf5, 0x21, 0x00


	//----- nvinfo : EIATTR_KPARAM_INFO
	.align		4
.L_9:
        /*0018*/ 	.byte	0x04, 0x17
        /*001a*/ 	.short	(.L_11 - .L_10)
.L_10:
        /*001c*/ 	.word	0x00000000
        /*0020*/ 	.short	0x0002
        /*0022*/ 	.short	0x000c
        /*0024*/ 	.byte	0x00, 0xf0, 0x11, 0x00


	//----- nvinfo : EIATTR_KPARAM_INFO
	.align		4
.L_11:
        /*0028*/ 	.byte	0x04, 0x17
        /*002a*/ 	.short	(.L_13 - .L_12)
.L_12:
        /*002c*/ 	.word	0x00000000
        /*0030*/ 	.short	0x0001
        /*0032*/ 	.short	0x0008
        /*0034*/ 	.byte	0x00, 0xf0, 0x11, 0x00


	//----- nvinfo : EIATTR_KPARAM_INFO
	.align		4
.L_13:
        /*0038*/ 	.byte	0x04, 0x17
        /*003a*/ 	.short	(.L_15 - .L_14)
.L_14:
        /*003c*/ 	.word	0x00000000
        /*0040*/ 	.short	0x0000
        /*0042*/ 	.short	0x0000
        /*0044*/ 	.byte	0x00, 0xf5, 0x21, 0x00


	//----- nvinfo : EIATTR_SPARSE_MMA_MASK
	.align		4
.L_15:
        /*0048*/ 	.byte	0x03, 0x50
        /*004a*/ 	.short	0x0000


	//----- nvinfo : EIATTR_MAXREG_COUNT
	.align		4
        /*004c*/ 	.byte	0x03, 0x1b
        /*004e*/ 	.short	0x00ff


	//----- nvinfo : EIATTR_NUM_BARRIERS
	.align		4
        /*0050*/ 	.byte	0x02, 0x4c
        /*0052*/ 	.byte	0x01
	.zero		1


	//----- nvinfo : EIATTR_MERCURY_ISA_VERSION
	.align		4
        /*0054*/ 	.byte	0x03, 0x5f
        /*0056*/ 	.short	0x0101


	//----- nvinfo : EIATTR_VRC_CTA_INIT_COUNT
	.align		4
        /*0058*/ 	.byte	0x02, 0x4a
	.zero		1
	.zero		1


	//----- nvinfo : EIATTR_EXIT_INSTR_OFFSETS
	.align		4
        /*005c*/ 	.byte	0x04, 0x1c
        /*005e*/ 	.short	(.L_17 - .L_16)


	//   ....[0]....
.L_16:
        /*0060*/ 	.word	0x000000c0


	//   ....[1]....
        /*0064*/ 	.word	0x000001e0


	//----- nvinfo : EIATTR_CBANK_PARAM_SIZE
	.align		4
.L_17:
        /*0068*/ 	.byte	0x03, 0x19
        /*006a*/ 	.short	0x0018


	//----- nvinfo : EIATTR_PARAM_CBANK
	.align		4
        /*006c*/ 	.byte	0x04, 0x0a
        /*006e*/ 	.short	(.L_19 - .L_18)
	.align		4
.L_18:
        /*0070*/ 	.word	index@(.nv.constant0._Z10cuAddRNormPdiiS_)
        /*0074*/ 	.short	0x0380
        /*0076*/ 	.short	0x0018


	//----- nvinfo : EIATTR_SW_WAR
	.align		4
.L_19:
        /*0078*/ 	.byte	0x04, 0x36
        /*007a*/ 	.short	(.L_21 - .L_20)
.L_20:
        /*007c*/ 	.word	0x00000008
.L_21:


//--------------------- .nv.callgraph             --------------------------
	.section	.nv.callgraph,"",@"SHT_CUDA_CALLGRAPH"
	.align	4
	.sectionentsize	8
	.align		4
        /*0000*/ 	.word	0x00000000
	.align		4
        /*0004*/ 	.word	0xffffffff
	.align		4
        /*0008*/ 	.word	0x00000000
	.align		4
        /*000c*/ 	.word	0xfffffffe
	.align		4
        /*0010*/ 	.word	0x00000000
	.align		4
        /*0014*/ 	.word	0xfffffffd
	.align		4
        /*0018*/ 	.word	0x00000000
	.align		4
        /*001c*/ 	.word	0xfffffffc


//--------------------- .text._Z10cuAddRNormPdiiS_ --------------------------
	.section	.text._Z10cuAddRNormPdiiS_,"ax",@progbits
	.align	128
        .global         _Z10cuAddRNormPdiiS_
        .type           _Z10cuAddRNormPdiiS_,@function
        .size           _Z10cuAddRNormPdiiS_,(.L_x_1 - _Z10cuAddRNormPdiiS_)
        .other          _Z10cuAddRNormPdiiS_,@"STO_CUDA_ENTRY STV_DEFAULT"
_Z10cuAddRNormPdiiS_:
.text._Z10cuAddRNormPdiiS_:
[----:B------:R-:W-:Y:S01]  /*0000*/  LDC R1, c[0x0][0x37c] ;  /* 0x0000df00ff017b82 */ /* 0x000fe20000000800 */
[----:B------:R-:W0:Y:S07]  /*0010*/  S2R R3, SR_TID.Y ;  /* 0x0000000000037919 */ /* 0x000e2e0000002200 */
[----:B------:R-:W1:Y:S01]  /*0020*/  LDC R5, c[0x0][0x360] ;  /* 0x0000d800ff057b82 */ /* 0x000e620000000800 */
[----:B------:R-:W2:Y:S01]  /*0030*/  LDCU.64 UR8, c[0x0][0x388] ;  /* 0x00007100ff0877ac */ /* 0x000ea20008000a00 */
[----:B------:R-:W1:Y:S06]  /*0040*/  S2R R4, SR_TID.X ;  /* 0x0000000000047919 */ /* 0x000e6c0000002100 */
[----:B------:R-:W0:Y:S08]  /*0050*/  S2UR UR5, SR_CTAID.Y ;  /* 0x00000000000579c3 */ /* 0x000e300000002600 */
[----:B------:R-:W0:Y:S08]  /*0060*/  LDC R0, c[0x0][0x364] ;  /* 0x0000d900ff007b82 */ /* 0x000e300000000800 */
[----:B------:R-:W1:Y:S01]  /*0070*/  S2UR UR4, SR_CTAID.X ;  /* 0x00000000000479c3 */ /* 0x000e620000002500 */
[----:B0-----:R-:W-:-:S05]  /*0080*/  IMAD R0, R0, UR5, R3 ;  /* 0x0000000500007c24 */ /* 0x001fca000f8e0203 */
[----:B--2---:R-:W-:Y:S01]  /*0090*/  ISETP.GE.U32.AND P0, PT, R0, UR8, PT ;  /* 0x0000000800007c0c */ /* 0x004fe2000bf06070 */
[----:B-1----:R-:W-:-:S05]  /*00a0*/  IMAD R5, R5, UR4, R4 ;  /* 0x0000000405057c24 */ /* 0x002fca000f8e0204 */
[----:B------:R-:W-:-:S13]  /*00b0*/  ISETP.GE.U32.OR P0, PT, R5, UR9, P0 ;  /* 0x0000000905007c0c */ /* 0x000fda0008706470 */
[----:B------:R-:W-:Y:S05]  /*00c0*/  @P0 EXIT ;  /* 0x000000000000094d */ /* 0x000fea0003800000 */
[----:B------:R-:W0:Y:S01]  /*00d0*/  LDC.64 R2, c[0x0][0x390] ;  /* 0x0000e400ff027b82 */ /* 0x000e220000000a00 */
[----:B------:R-:W1:Y:S07]  /*00e0*/  LDCU.64 UR6, c[0x0][0x358] ;  /* 0x00006b00ff0677ac */ /* 0x000e6e0008000a00 */
[----:B------:R-:W2:Y:S08]  /*00f0*/  S2UR UR5, SR_CgaCtaId ;  /* 0x00000000000579c3 */ /* 0x000eb00000008800 */
[----:B------:R-:W3:Y:S01]  /*0100*/  LDC.64 R6, c[0x0][0x380] ;  /* 0x0000e000ff067b82 */ /* 0x000ee20000000a00 */
[----:B0-----:R-:W-:-:S06]  /*0110*/  IMAD.WIDE.U32 R2, R5, 0x8, R2 ;  /* 0x0000000805027825 */ /* 0x001fcc00078e0002 */
[----:B-1----:R-:W4:Y:S01]  /*0120*/  LDG.E.64 R2, desc[UR6][R2.64] ;  /* 0x0000000602027981 */ /* 0x002f22000c1e1b00 */
[----:B------:R-:W-:Y:S01]  /*0130*/  UMOV UR4, 0x400 ;  /* 0x0000040000047882 */ /* 0x000fe20000000000 */
[----:B------:R-:W-:Y:S01]  /*0140*/  IMAD R5, R0, UR9, R5 ;  /* 0x0000000900057c24 */ /* 0x000fe2000f8e0205 */
[----:B--2---:R-:W-:-:S06]  /*0150*/  ULEA UR4, UR5, UR4, 0x18 ;  /* 0x0000000405047291 */ /* 0x004fcc000f8ec0ff */
[----:B------:R-:W-:Y:S01]  /*0160*/  LEA R11, R4, UR4, 0x3 ;  /* 0x00000004040b7c11 */ /* 0x000fe2000f8e18ff */
[----:B---3--:R-:W-:-:S04]  /*0170*/  IMAD.WIDE.U32 R6, R5, 0x8, R6 ;  /* 0x0000000805067825 */ /* 0x008fc800078e0006 */
[----:B----4-:R-:W-:Y:S01]  /*0180*/  STS.64 [R11], R2 ;  /* 0x000000020b007388 */ /* 0x010fe20000000a00 */
[----:B------:R-:W-:Y:S06]  /*0190*/  BAR.SYNC.DEFER_BLOCKING 0x0 ;  /* 0x0000000000007b1d */ /* 0x000fec0000010000 */
[----:B------:R-:W2:Y:S04]  /*01a0*/  LDG.E.64 R8, desc[UR6][R6.64] ;  /* 0x0000000606087981 */ /* 0x000ea8000c1e1b00 */
[----:B------:R-:W2:Y:S02]  /*01b0*/  LDS.64 R4, [R11] ;  /* 0x000000000b047984 */ /* 0x000ea40000000a00 */
[----:B--2---:R-:W-:-:S07]  /*01c0*/  DADD R4, R4, R8 ;  /* 0x0000000004047229 */ /* 0x004fce0000000008 */
[----:B------:R-:W-:Y:S01]  /*01d0*/  STG.E.64 desc[UR6][R6.64], R4 ;  /* 0x0000000406007986 */ /* 0x000fe2000c101b06 */
[----:B------:R-:W-:Y:S05]  /*01e0*/  EXIT ;  /* 0x000000000000794d */ /* 0x000fea0003800000 */
.L_x_0:
[----:B------:R-:W-:-:S00]  /*01f0*/  BRA `(.L_x_0) ;  /* 0xfffffffc00fc7947 */ /* 0x000fc0000383ffff */
[----:B------:R-:W-:-:S00]  /*0200*/  NOP ;  /* 0x0000000000007918 */ /* 0x000fc00000000000 */
[----:B------:R-:W-:-:S00]  /*0210*/  NOP ;  /* 0x0000000000007918 */ /* 0x000fc00000000000 */
[----:B------:R-:W-:-:S00]  /*0220*/  NOP ;  /* 0x0000000000007918 */ /* 0x000fc00000000000 */
[----:B------:R-:W-:-:S00]  /*0230*/  NOP ;  /* 0x0000000000007918 */ /* 0x000fc00000000000 */
[----:B------:R-:W-:-:S00]  /*0240*/  NOP ;  /* 0x0000000000007918 */ /* 0x000fc00000000000 */
[----:B------:R-:W-:-:S00]  /*0250*/  NOP ;  /* 0x0000000000007918 */ /* 0x000fc00000000000 */
[----:B------:R-:W-:-:S00]  /*0260*/  NOP ;  /* 0x0000000000007918 */ /* 0x000fc00000000000 */
[----:B------:R-:W-:-:S00]  /*0270*/  NOP ;  /* 0x0000000000007918 */ /* 0x000fc00000000000 */
.L_x_1:


//--------------------- .nv.shared._Z10cuAddRNormPdiiS_ --------------------------
	.section	.nv.shared._Z10cuAddRNormPdiiS_,"aw",@nobits
	.sectionflags	@""
	.align	8
.nv.shared._Z10cuAddRNormPdiiS_:
	.zero		1280


//--------------------- .nv.shared.reserved.0     --------------------------
	.section	.nv.shared.reserved.0,"aw",@nobits
	.weak		__nv_reservedSMEM_offset_0_alias
	.size		__nv_reservedSMEM_offset_0_alias, 0, 64
	.other		__nv_reservedSMEM_offset_0_alias,@"STO_CUDA_RESERVED_SHARED STV_DEFAULT"
__nv_reservedSMEM_offset_0_alias:
	.zero		0
	.zero		64


//--------------------- .nv.constant0._Z10cuAddRNormPdiiS_ --------------------------
	.section	.nv.constant0._Z10cuAddRNormPdiiS_,"a",@progbits
	.sectionflags	@""
	.align	4
.nv.constant0._Z10cuAddRNormPdiiS_:
	.zero		920


//--------------------- SYMBOLS --------------------------

	.type		.nv.reservedSmem.offset0,@object
	.size		.nv.reservedSmem.offset0,0x4
	.type		.nv.reservedSmem.cap,@object
	.size		.nv.reservedSmem.cap,0x4
